//
// Generated by NVIDIA NVVM Compiler
//
// Compiler Build ID: CL-36424714
// Cuda compilation tools, release 13.0, V13.0.88
// Based on NVVM 20.0.0
//

.version 9.0
.target sm_100
.address_size 64

	// .globl	_Z15initialize_gridPdii

.visible .entry _Z15initialize_gridPdii(
	.param .u64 .ptr .align 1 _Z15initialize_gridPdii_param_0,
	.param .u32 _Z15initialize_gridPdii_param_1,
	.param .u32 _Z15initialize_gridPdii_param_2
)
{
	.reg .pred 	%p<7>;
	.reg .b32 	%r<15>;
	.reg .b64 	%rd<9>;

	ld.param.u64 	%rd2, [_Z15initialize_gridPdii_param_0];
	ld.param.u32 	%r3, [_Z15initialize_gridPdii_param_1];
	ld.param.u32 	%r4, [_Z15initialize_gridPdii_param_2];
	cvta.to.global.u64 	%rd1, %rd2;
	mov.u32 	%r5, %ctaid.y;
	mov.u32 	%r6, %ntid.y;
	mov.u32 	%r7, %tid.y;
	mad.lo.s32 	%r1, %r5, %r6, %r7;
	mov.u32 	%r8, %ctaid.x;
	mov.u32 	%r9, %ntid.x;
	mov.u32 	%r10, %tid.x;
	mad.lo.s32 	%r2, %r8, %r9, %r10;
	setp.ge.s32 	%p1, %r1, %r3;
	setp.ge.s32 	%p2, %r2, %r4;
	or.pred  	%p3, %p1, %p2;
	@%p3 bra 	$L__BB0_4;
	setp.ne.s32 	%p4, %r1, %r2;
	not.b32 	%r11, %r2;
	add.s32 	%r12, %r3, %r11;
	setp.ne.s32 	%p5, %r1, %r12;
	and.pred  	%p6, %p4, %p5;
	@%p6 bra 	$L__BB0_3;
	mad.lo.s32 	%r14, %r4, %r1, %r2;
	mul.wide.s32 	%rd6, %r14, 8;
	add.s64 	%rd7, %rd1, %rd6;
	mov.b64 	%rd8, 4654311885213007872;
	st.global.u64 	[%rd7], %rd8;
	bra.uni 	$L__BB0_4;
$L__BB0_3:
	mad.lo.s32 	%r13, %r4, %r1, %r2;
	mul.wide.s32 	%rd3, %r13, 8;
	add.s64 	%rd4, %rd1, %rd3;
	mov.b64 	%rd5, 0;
	st.global.u64 	[%rd4], %rd5;
$L__BB0_4:
	ret;

}
	// .globl	_Z10solve_stepPdS_iid
.visible .entry _Z10solve_stepPdS_iid(
	.param .u64 .ptr .align 1 _Z10solve_stepPdS_iid_param_0,
	.param .u64 .ptr .align 1 _Z10solve_stepPdS_iid_param_1,
	.param .u32 _Z10solve_stepPdS_iid_param_2,
	.param .u32 _Z10solve_stepPdS_iid_param_3,
	.param .f64 _Z10solve_stepPdS_iid_param_4
)
{
	.reg .pred 	%p<8>;
	.reg .b32 	%r<23>;
	.reg .b64 	%rd<12>;
	.reg .b64 	%fd<14>;

	ld.param.u64 	%rd1, [_Z10solve_stepPdS_iid_param_0];
	ld.param.u64 	%rd2, [_Z10solve_stepPdS_iid_param_1];
	ld.param.u32 	%r4, [_Z10solve_stepPdS_iid_param_2];
	ld.param.u32 	%r6, [_Z10solve_stepPdS_iid_param_3];
	ld.param.f64 	%fd1, [_Z10solve_stepPdS_iid_param_4];
	mov.u32 	%r7, %ctaid.y;
	mov.u32 	%r8, %ntid.y;
	mov.u32 	%r9, %tid.y;
	mad.lo.s32 	%r10, %r7, %r8, %r9;
	mov.u32 	%r11, %ctaid.x;
	mov.u32 	%r12, %ntid.x;
	mov.u32 	%r13, %tid.x;
	mad.lo.s32 	%r14, %r11, %r12, %r13;
	setp.eq.s32 	%p1, %r10, 0;
	add.s32 	%r15, %r4, -1;
	setp.ge.s32 	%p2, %r10, %r15;
	or.pred  	%p3, %p1, %p2;
	setp.lt.s32 	%p4, %r14, 1;
	or.pred  	%p5, %p4, %p3;
	add.s32 	%r16, %r6, -1;
	setp.ge.s32 	%p6, %r14, %r16;
	or.pred  	%p7, %p5, %p6;
	@%p7 bra 	$L__BB1_2;
	cvta.to.global.u64 	%rd3, %rd1;
	cvta.to.global.u64 	%rd4, %rd2;
	mul.lo.s32 	%r17, %r6, %r10;
	add.s32 	%r18, %r17, %r14;
	mul.wide.s32 	%rd5, %r18, 8;
	add.s64 	%rd6, %rd3, %rd5;
	ld.global.f64 	%fd2, [%rd6];
	add.s32 	%r19, %r17, %r6;
	mul.wide.s32 	%rd7, %r6, 8;
	add.s64 	%rd8, %rd6, %rd7;
	ld.global.f64 	%fd3, [%rd8];
	shl.b32 	%r20, %r6, 1;
	sub.s32 	%r21, %r19, %r20;
	add.s32 	%r22, %r21, %r14;
	mul.wide.s32 	%rd9, %r22, 8;
	add.s64 	%rd10, %rd3, %rd9;
	ld.global.f64 	%fd4, [%rd10];
	add.f64 	%fd5, %fd3, %fd4;
	add.f64 	%fd6, %fd2, %fd2;
	sub.f64 	%fd7, %fd5, %fd6;
	fma.rn.f64 	%fd8, %fd1, %fd7, %fd2;
	ld.global.f64 	%fd9, [%rd6+8];
	ld.global.f64 	%fd10, [%rd6+-8];
	add.f64 	%fd11, %fd9, %fd10;
	sub.f64 	%fd12, %fd11, %fd6;
	fma.rn.f64 	%fd13, %fd1, %fd12, %fd8;
	add.s64 	%rd11, %rd4, %rd5;
	st.global.f64 	[%rd11], %fd13;
$L__BB1_2:
	ret;

}
	// .globl	_Z25apply_boundary_conditionsPdii
.visible .entry _Z25apply_boundary_conditionsPdii(
	.param .u64 .ptr .align 1 _Z25apply_boundary_conditionsPdii_param_0,
	.param .u32 _Z25apply_boundary_conditionsPdii_param_1,
	.param .u32 _Z25apply_boundary_conditionsPdii_param_2
)
{
	.reg .pred 	%p<3>;
	.reg .b32 	%r<10>;
	.reg .b64 	%rd<13>;

	ld.param.u64 	%rd2, [_Z25apply_boundary_conditionsPdii_param_0];
	ld.param.u32 	%r2, [_Z25apply_boundary_conditionsPdii_param_1];
	ld.param.u32 	%r3, [_Z25apply_boundary_conditionsPdii_param_2];
	cvta.to.global.u64 	%rd1, %rd2;
	mov.u32 	%r4, %ctaid.x;
	mov.u32 	%r5, %ntid.x;
	mov.u32 	%r6, %tid.x;
	mad.lo.s32 	%r1, %r4, %r5, %r6;
	setp.ge.s32 	%p1, %r1, %r2;
	@%p1 bra 	$L__BB2_2;
	mul.wide.s32 	%rd3, %r1, 8;
	add.s64 	%rd4, %rd1, %rd3;
	mov.b64 	%rd5, 0;
	st.global.u64 	[%rd4], %rd5;
	add.s32 	%r7, %r2, -1;
	mul.lo.s32 	%r8, %r7, %r3;
	mul.wide.s32 	%rd6, %r8, 8;
	add.s64 	%rd7, %rd4, %rd6;
	st.global.u64 	[%rd7], %rd5;
$L__BB2_2:
	setp.ge.s32 	%p2, %r1, %r3;
	@%p2 bra 	$L__BB2_4;
	mul.lo.s32 	%r9, %r3, %r1;
	mul.wide.s32 	%rd8, %r9, 8;
	add.s64 	%rd9, %rd1, %rd8;
	mov.b64 	%rd10, 0;
	st.global.u64 	[%rd9], %rd10;
	mul.wide.s32 	%rd11, %r3, 8;
	add.s64 	%rd12, %rd9, %rd11;
	st.global.u64 	[%rd12+-8], %rd10;
$L__BB2_4:
	ret;

}


// ===== COMPILED SASS (sm_100) =====

	.target	sm_100

	.elftype	@"ET_EXEC"


//--------------------- .note.nv.tkinfo           --------------------------
	.section	.note.nv.tkinfo,"",@"SHT_NOTE"
	.sectionflags	@"SHF_NOTE_NV_TKINFO"
	.tkinfo
        /*0018*/ 	.word	0x00000002
        /*0030*/ 	.string	""
        /*0030*/ 	.string	"ptxas"
        /*0030*/ 	.string	"Cuda compilation tools, release 13.0, V13.0.88"
        /*0030*/ 	.string	"Build cuda_13.0.r13.0/compiler.36424714_0"
        /*0030*/ 	.string	"-arch sm_100 -m 64 "



//--------------------- .note.nv.cuinfo           --------------------------
	.section	.note.nv.cuinfo,"",@"SHT_NOTE"
	.sectionflags	@"SHF_NOTE_NV_CUINFO"
        /*0018*/ 	.short	0x0002
        /*001a*/ 	.short	0x0064
        /*001c*/ 	.short	0x0082
	.zero		2


//--------------------- .nv.info                  --------------------------
	.section	.nv.info,"",@"SHT_CUDA_INFO"
	.align	4


	//----- nvinfo : EIATTR_REGCOUNT
	.align		4
        /*0000*/ 	.byte	0x04, 0x2f
        /*0002*/ 	.short	(.L_1 - .L_0)
	.align		4
.L_0:
        /*0004*/ 	.word	index@(_Z15initialize_gridPdii)
        /*0008*/ 	.word	0x0000000c


	//----- nvinfo : EIATTR_FRAME_SIZE
	.align		4
.L_1:
        /*000c*/ 	.byte	0x04, 0x11
        /*000e*/ 	.short	(.L_3 - .L_2)
	.align		4
.L_2:
        /*0010*/ 	.word	index@(_Z15initialize_gridPdii)
        /*0014*/ 	.word	0x00000000


	//----- nvinfo : EIATTR_REGCOUNT
	.align		4
.L_3:
        /*0018*/ 	.byte	0x04, 0x2f
        /*001a*/ 	.short	(.L_5 - .L_4)
	.align		4
.L_4:
        /*001c*/ 	.word	index@(_Z10solve_stepPdS_iid)
        /*0020*/ 	.word	0x00000016


	//----- nvinfo : EIATTR_FRAME_SIZE
	.align		4
.L_5:
        /*0024*/ 	.byte	0x04, 0x11
        /*0026*/ 	.short	(.L_7 - .L_6)
	.align		4
.L_6:
        /*0028*/ 	.word	index@(_Z10solve_stepPdS_iid)
        /*002c*/ 	.word	0x00000000


	//----- nvinfo : EIATTR_REGCOUNT
	.align		4
.L_7:
        /*0030*/ 	.byte	0x04, 0x2f
        /*0032*/ 	.short	(.L_9 - .L_8)
	.align		4
.L_8:
        /*0034*/ 	.word	index@(_Z25apply_boundary_conditionsPdii)
        /*0038*/ 	.word	0x0000000a


	//----- nvinfo : EIATTR_FRAME_SIZE
	.align		4
.L_9:
        /*003c*/ 	.byte	0x04, 0x11
        /*003e*/ 	.short	(.L_11 - .L_10)
	.align		4
.L_10:
        /*0040*/ 	.word	index@(_Z25apply_boundary_conditionsPdii)
        /*0044*/ 	.word	0x00000000


	//----- nvinfo : EIATTR_MIN_STACK_SIZE
	.align		4
.L_11:
        /*0048*/ 	.byte	0x04, 0x12
        /*004a*/ 	.short	(.L_13 - .L_12)
	.align		4
.L_12:
        /*004c*/ 	.word	index@(_Z25apply_boundary_conditionsPdii)
        /*0050*/ 	.word	0x00000000


	//----- nvinfo : EIATTR_MIN_STACK_SIZE
	.align		4
.L_13:
        /*0054*/ 	.byte	0x04, 0x12
        /*0056*/ 	.short	(.L_15 - .L_14)
	.align		4
.L_14:
        /*0058*/ 	.word	index@(_Z10solve_stepPdS_iid)
        /*005c*/ 	.word	0x00000000


	//----- nvinfo : EIATTR_MIN_STACK_SIZE
	.align		4
.L_15:
        /*0060*/ 	.byte	0x04, 0x12
        /*0062*/ 	.short	(.L_17 - .L_16)
	.align		4
.L_16:
        /*0064*/ 	.word	index@(_Z15initialize_gridPdii)
        /*0068*/ 	.word	0x00000000
.L_17:


//--------------------- .nv.compat                --------------------------
	.section	.nv.compat,"",@"SHT_CUDA_COMPAT_INFO"
	.align	4
        /*0000*/ 	.byte	0x02, 0x09, 0x00, 0x00, 0x02, 0x02, 0x01, 0x00, 0x02, 0x05, 0x05, 0x00, 0x03, 0x07, 0x01, 0x01
        /*0010*/ 	.byte	0x02, 0x03, 0x00, 0x00, 0x02, 0x06, 0x01, 0x00, 0x04, 0x0b, 0x08, 0x00, 0x01, 0x00, 0x00, 0x00
        /*0020*/ 	.byte	0x00, 0x00, 0x00, 0x00


//--------------------- .nv.info._Z25apply_boundary_conditionsPdii --------------------------
	.section	.nv.info._Z25apply_boundary_conditionsPdii,"",@"SHT_CUDA_INFO"
	.sectionflags	@""
	.align	4


	//----- nvinfo : EIATTR_CUDA_API_VERSION
	.align		4
        /*0000*/ 	.byte	0x04, 0x37
        /*0002*/ 	.short	(.L_19 - .L_18)
.L_18:
        /*0004*/ 	.word	0x00000082


	//----- nvinfo : EIATTR_KPARAM_INFO
	.align		4
.L_19:
        /*0008*/ 	.byte	0x04, 0x17
        /*000a*/ 	.short	(.L_21 - .L_20)
.L_20:
        /*000c*/ 	.word	0x00000000
        /*0010*/ 	.short	0x0002
        /*0012*/ 	.short	0x000c
        /*0014*/ 	.byte	0x00, 0xf0, 0x11, 0x00


	//----- nvinfo : EIATTR_KPARAM_INFO
	.align		4
.L_21:
        /*0018*/ 	.byte	0x04, 0x17
        /*001a*/ 	.short	(.L_23 - .L_22)
.L_22:
        /*001c*/ 	.word	0x00000000
        /*0020*/ 	.short	0x0001
        /*0022*/ 	.short	0x0008
        /*0024*/ 	.byte	0x00, 0xf0, 0x11, 0x00


	//----- nvinfo : EIATTR_KPARAM_INFO
	.align		4
.L_23:
        /*0028*/ 	.byte	0x04, 0x17
        /*002a*/ 	.short	(.L_25 - .L_24)
.L_24:
        /*002c*/ 	.word	0x00000000
        /*0030*/ 	.short	0x0000
        /*0032*/ 	.short	0x0000
        /*0034*/ 	.byte	0x00, 0xf5, 0x21, 0x00


	//----- nvinfo : EIATTR_SPARSE_MMA_MASK
	.align		4
.L_25:
        /*0038*/ 	.byte	0x03, 0x50
        /*003a*/ 	.short	0x0000


	//----- nvinfo : EIATTR_MAXREG_COUNT
	.align		4
        /*003c*/ 	.byte	0x03, 0x1b
        /*003e*/ 	.short	0x00ff


	//----- nvinfo : EIATTR_MERCURY_ISA_VERSION
	.align		4
        /*0040*/ 	.byte	0x03, 0x5f
        /*0042*/ 	.short	0x0101


	//----- nvinfo : EIATTR_VRC_CTA_INIT_COUNT
	.align		4
        /*0044*/ 	.byte	0x02, 0x4a
	.zero		1
	.zero		1


	//----- nvinfo : EIATTR_EXIT_INSTR_OFFSETS
	.align		4
        /*0048*/ 	.byte	0x04, 0x1c
        /*004a*/ 	.short	(.L_27 - .L_26)


	//   ....[0]....
.L_26:
        /*004c*/ 	.word	0x00000110


	//   ....[1]....
        /*0050*/ 	.word	0x00000180


	//----- nvinfo : EIATTR_CBANK_PARAM_SIZE
	.align		4
.L_27:
        /*0054*/ 	.byte	0x03, 0x19
        /*0056*/ 	.short	0x0010


	//----- nvinfo : EIATTR_PARAM_CBANK
	.align		4
        /*0058*/ 	.byte	0x04, 0x0a
        /*005a*/ 	.short	(.L_29 - .L_28)
	.align		4
.L_28:
        /*005c*/ 	.word	index@(.nv.constant0._Z25apply_boundary_conditionsPdii)
        /*0060*/ 	.short	0x0380
        /*0062*/ 	.short	0x0010


	//----- nvinfo : EIATTR_SW_WAR
	.align		4
.L_29:
        /*0064*/ 	.byte	0x04, 0x36
        /*0066*/ 	.short	(.L_31 - .L_30)
.L_30:
        /*0068*/ 	.word	0x00000008
.L_31:


//--------------------- .nv.info._Z10solve_stepPdS_iid --------------------------
	.section	.nv.info._Z10solve_stepPdS_iid,"",@"SHT_CUDA_INFO"
	.sectionflags	@""
	.align	4


	//----- nvinfo : EIATTR_CUDA_API_VERSION
	.align		4
        /*0000*/ 	.byte	0x04, 0x37
        /*0002*/ 	.short	(.L_33 - .L_32)
.L_32:
        /*0004*/ 	.word	0x00000082


	//----- nvinfo : EIATTR_KPARAM_INFO
	.align		4
.L_33:
        /*0008*/ 	.byte	0x04, 0x17
        /*000a*/ 	.short	(.L_35 - .L_34)
.L_34:
        /*000c*/ 	.word	0x00000000
        /*0010*/ 	.short	0x0004
        /*0012*/ 	.short	0x0018
        /*0014*/ 	.byte	0x00, 0xf0, 0x21, 0x00


	//----- nvinfo : EIATTR_KPARAM_INFO
	.align		4
.L_35:
        /*0018*/ 	.byte	0x04, 0x17
        /*001a*/ 	.short	(.L_37 - .L_36)
.L_36:
        /*001c*/ 	.word	0x00000000
        /*0020*/ 	.short	0x0003
        /*0022*/ 	.short	0x0014
        /*0024*/ 	.byte	0x00, 0xf0, 0x11, 0x00


	//----- nvinfo : EIATTR_KPARAM_INFO
	.align		4
.L_37:
        /*0028*/ 	.byte	0x04, 0x17
        /*002a*/ 	.short	(.L_39 - .L_38)
.L_38:
        /*002c*/ 	.word	0x00000000
        /*0030*/ 	.short	0x0002
        /*0032*/ 	.short	0x0010
        /*0034*/ 	.byte	0x00, 0xf0, 0x11, 0x00


	//----- nvinfo : EIATTR_KPARAM_INFO
	.align		4
.L_39:
        /*0038*/ 	.byte	0x04, 0x17
        /*003a*/ 	.short	(.L_41 - .L_40)
.L_40:
        /*003c*/ 	.word	0x00000000
        /*0040*/ 	.short	0x0001
        /*0042*/ 	.short	0x0008
        /*0044*/ 	.byte	0x00, 0xf5, 0x21, 0x00


	//----- nvinfo : EIATTR_KPARAM_INFO
	.align		4
.L_41:
        /*0048*/ 	.byte	0x04, 0x17
        /*004a*/ 	.short	(.L_43 - .L_42)
.L_42:
        /*004c*/ 	.word	0x00000000
        /*0050*/ 	.short	0x0000
        /*0052*/ 	.short	0x0000
        /*0054*/ 	.byte	0x00, 0xf5, 0x21, 0x00


	//----- nvinfo : EIATTR_SPARSE_MMA_MASK
	.align		4
.L_43:
        /*0058*/ 	.byte	0x03, 0x50
        /*005a*/ 	.short	0x0000


	//----- nvinfo : EIATTR_MAXREG_COUNT
	.align		4
        /*005c*/ 	.byte	0x03, 0x1b
        /*005e*/ 	.short	0x00ff


	//----- nvinfo : EIATTR_MERCURY_ISA_VERSION
	.align		4
        /*0060*/ 	.byte	0x03, 0x5f
        /*0062*/ 	.short	0x0101


	//----- nvinfo : EIATTR_VRC_CTA_INIT_COUNT
	.align		4
        /*0064*/ 	.byte	0x02, 0x4a
	.zero		1
	.zero		1


	//----- nvinfo : EIATTR_EXIT_INSTR_OFFSETS
	.align		4
        /*0068*/ 	.byte	0x04, 0x1c
        /*006a*/ 	.short	(.L_45 - .L_44)


	//   ....[0]....
.L_44:
        /*006c*/ 	.word	0x00000100


	//   ....[1]....
        /*0070*/ 	.word	0x000002b0


	//----- nvinfo : EIATTR_CBANK_PARAM_SIZE
	.align		4
.L_45:
        /*0074*/ 	.byte	0x03, 0x19
        /*0076*/ 	.short	0x0020


	//----- nvinfo : EIATTR_PARAM_CBANK
	.align		4
        /*0078*/ 	.byte	0x04, 0x0a
        /*007a*/ 	.short	(.L_47 - .L_46)
	.align		4
.L_46:
        /*007c*/ 	.word	index@(.nv.constant0._Z10solve_stepPdS_iid)
        /*0080*/ 	.short	0x0380
        /*0082*/ 	.short	0x0020


	//----- nvinfo : EIATTR_SW_WAR
	.align		4
.L_47:
        /*0084*/ 	.byte	0x04, 0x36
        /*0086*/ 	.short	(.L_49 - .L_48)
.L_48:
        /*0088*/ 	.word	0x00000008
.L_49:


//--------------------- .nv.info._Z15initialize_gridPdii --------------------------
	.section	.nv.info._Z15initialize_gridPdii,"",@"SHT_CUDA_INFO"
	.sectionflags	@""
	.align	4


	//----- nvinfo : EIATTR_CUDA_API_VERSION
	.align		4
        /*0000*/ 	.byte	0x04, 0x37
        /*0002*/ 	.short	(.L_51 - .L_50)
.L_50:
        /*0004*/ 	.word	0x00000082


	//----- nvinfo : EIATTR_KPARAM_INFO
	.align		4
.L_51:
        /*0008*/ 	.byte	0x04, 0x17
        /*000a*/ 	.short	(.L_53 - .L_52)
.L_52:
        /*000c*/ 	.word	0x00000000
        /*0010*/ 	.short	0x0002
        /*0012*/ 	.short	0x000c
        /*0014*/ 	.byte	0x00, 0xf0, 0x11, 0x00


	//----- nvinfo : EIATTR_KPARAM_INFO
	.align		4
.L_53:
        /*0018*/ 	.byte	0x04, 0x17
        /*001a*/ 	.short	(.L_55 - .L_54)
.L_54:
        /*001c*/ 	.word	0x00000000
        /*0020*/ 	.short	0x0001
        /*0022*/ 	.short	0x0008
        /*0024*/ 	.byte	0x00, 0xf0, 0x11, 0x00


	//----- nvinfo : EIATTR_KPARAM_INFO
	.align		4
.L_55:
        /*0028*/ 	.byte	0x04, 0x17
        /*002a*/ 	.short	(.L_57 - .L_56)
.L_56:
        /*002c*/ 	.word	0x00000000
        /*0030*/ 	.short	0x0000
        /*0032*/ 	.short	0x0000
        /*0034*/ 	.byte	0x00, 0xf5, 0x21, 0x00


	//----- nvinfo : EIATTR_SPARSE_MMA_MASK
	.align		4
.L_57:
        /*0038*/ 	.byte	0x03, 0x50
        /*003a*/ 	.short	0x0000


	//----- nvinfo : EIATTR_MAXREG_COUNT
	.align		4
        /*003c*/ 	.byte	0x03, 0x1b
        /*003e*/ 	.short	0x00ff


	//----- nvinfo : EIATTR_MERCURY_ISA_VERSION
	.align		4
        /*0040*/ 	.byte	0x03, 0x5f
        /*0042*/ 	.short	0x0101


	//----- nvinfo : EIATTR_VRC_CTA_INIT_COUNT
	.align		4
        /*0044*/ 	.byte	0x02, 0x4a
	.zero		1
	.zero		1


	//----- nvinfo : EIATTR_EXIT_INSTR_OFFSETS
	.align		4
        /*0048*/ 	.byte	0x04, 0x1c
        /*004a*/ 	.short	(.L_59 - .L_58)


	//   ....[0]....
.L_58:
        /*004c*/ 	.word	0x000000c0


	//   ....[1]....
        /*0050*/ 	.word	0x00000180


	//   ....[2]....
        /*0054*/ 	.word	0x000001d0


	//----- nvinfo : EIATTR_CBANK_PARAM_SIZE
	.align		4
.L_59:
        /*0058*/ 	.byte	0x03, 0x19
        /*005a*/ 	.short	0x0010


	//----- nvinfo : EIATTR_PARAM_CBANK
	.align		4
        /*005c*/ 	.byte	0x04, 0x0a
        /*005e*/ 	.short	(.L_61 - .L_60)
	.align		4
.L_60:
        /*0060*/ 	.word	index@(.nv.constant0._Z15initialize_gridPdii)
        /*0064*/ 	.short	0x0380
        /*0066*/ 	.short	0x0010


	//----- nvinfo : EIATTR_SW_WAR
	.align		4
.L_61:
        /*0068*/ 	.byte	0x04, 0x36
        /*006a*/ 	.short	(.L_63 - .L_62)
.L_62:
        /*006c*/ 	.word	0x00000008
.L_63:


//--------------------- .nv.callgraph             --------------------------
	.section	.nv.callgraph,"",@"SHT_CUDA_CALLGRAPH"
	.align	4
	.sectionentsize	8
	.align		4
        /*0000*/ 	.word	0x00000000
	.align		4
        /*0004*/ 	.word	0xffffffff
	.align		4
        /*0008*/ 	.word	0x00000000
	.align		4
        /*000c*/ 	.word	0xfffffffe
	.align		4
        /*0010*/ 	.word	0x00000000
	.align		4
        /*0014*/ 	.word	0xfffffffd
	.align		4
        /*0018*/ 	.word	0x00000000
	.align		4
        /*001c*/ 	.word	0xfffffffc


//--------------------- .text._Z25apply_boundary_conditionsPdii --------------------------
	.section	.text._Z25apply_boundary_conditionsPdii,"ax",@progbits
	.align	128
        .global         _Z25apply_boundary_conditionsPdii
        .type           _Z25apply_boundary_conditionsPdii,@function
        .size           _Z25apply_boundary_conditionsPdii,(.L_x_3 - _Z25apply_boundary_conditionsPdii)
        .other          _Z25apply_boundary_conditionsPdii,@"STO_CUDA_ENTRY STV_DEFAULT"
_Z25apply_boundary_conditionsPdii:
.text._Z25apply_boundary_conditionsPdii:
[----:B------:R-:W-:Y:S01]  /*0000*/  LDC R1, c[0x0][0x37c] ;  /* 0x0000df00ff017b82 */ /* 0x000fe20000000800 */
[----:B------:R-:W0:Y:S07]  /*0010*/  S2R R0, SR_TID.X ;  /* 0x0000000000007919 */ /* 0x000e2e0000002100 */
[----:B------:R-:W0:Y:S08]  /*0020*/  S2UR UR4, SR_CTAID.X ;  /* 0x00000000000479c3 */ /* 0x000e300000002500 */
[----:B------:R-:W0:Y:S08]  /*0030*/  LDC R7, c[0x0][0x360] ;  /* 0x0000d800ff077b82 */ /* 0x000e300000000800 */
[----:B------:R-:W1:Y:S08]  /*0040*/  LDC R4, c[0x0][0x388] ;  /* 0x0000e200ff047b82 */ /* 0x000e700000000800 */
[----:B------:R-:W2:Y:S01]  /*0050*/  LDC R6, c[0x0][0x38c] ;  /* 0x0000e300ff067b82 */ /* 0x000ea20000000800 */
[----:B0-----:R-:W-:Y:S01]  /*0060*/  IMAD R7, R7, UR4, R0 ;  /* 0x0000000407077c24 */ /* 0x001fe2000f8e0200 */
[----:B------:R-:W0:Y:S04]  /*0070*/  LDCU.64 UR4, c[0x0][0x358] ;  /* 0x00006b00ff0477ac */ /* 0x000e280008000a00 */
[----:B-1----:R-:W-:-:S02]  /*0080*/  ISETP.GE.AND P0, PT, R7, R4, PT ;  /* 0x000000040700720c */ /* 0x002fc40003f06270 */
[----:B--2---:R-:W-:-:S11]  /*0090*/  ISETP.GE.AND P1, PT, R7, R6, PT ;  /* 0x000000060700720c */ /* 0x004fd60003f26270 */
[----:B------:R-:W1:Y:S01]  /*00a0*/  @!P0 LDC.64 R2, c[0x0][0x380] ;  /* 0x0000e000ff028b82 */ /* 0x000e620000000a00 */
[----:B------:R-:W-:-:S05]  /*00b0*/  @!P0 IADD3 R0, PT, PT, R4, -0x1, RZ ;  /* 0xffffffff04008810 */ /* 0x000fca0007ffe0ff */
[----:B------:R-:W-:Y:S02]  /*00c0*/  @!P0 IMAD R5, R0, R6, RZ ;  /* 0x0000000600058224 */ /* 0x000fe400078e02ff */
[----:B-1----:R-:W-:-:S05]  /*00d0*/  @!P0 IMAD.WIDE R2, R7, 0x8, R2 ;  /* 0x0000000807028825 */ /* 0x002fca00078e0202 */
[----:B0-----:R0:W-:Y:S01]  /*00e0*/  @!P0 STG.E.64 desc[UR4][R2.64], RZ ;  /* 0x000000ff02008986 */ /* 0x0011e2000c101b04 */
[----:B------:R-:W-:-:S05]  /*00f0*/  @!P0 IMAD.WIDE R4, R5, 0x8, R2 ;  /* 0x0000000805048825 */ /* 0x000fca00078e0202 */
[----:B------:R0:W-:Y:S01]  /*0100*/  @!P0 STG.E.64 desc[UR4][R4.64], RZ ;  /* 0x000000ff04008986 */ /* 0x0001e2000c101b04 */
[----:B------:R-:W-:Y:S05]  /*0110*/  @P1 EXIT ;  /* 0x000000000000194d */ /* 0x000fea0003800000 */
[----:B0-----:R-:W0:Y:S01]  /*0120*/  LDC.64 R2, c[0x0][0x380] ;  /* 0x0000e000ff027b82 */ /* 0x001e220000000a00 */
[----:B------:R-:W-:-:S04]  /*0130*/  IMAD R7, R7, R6, RZ ;  /* 0x0000000607077224 */ /* 0x000fc800078e02ff */
[----:B0-----:R-:W-:-:S05]  /*0140*/  IMAD.WIDE R2, R7, 0x8, R2 ;  /* 0x0000000807027825 */ /* 0x001fca00078e0202 */
[----:B------:R-:W-:Y:S01]  /*0150*/  STG.E.64 desc[UR4][R2.64], RZ ;  /* 0x000000ff02007986 */ /* 0x000fe2000c101b04 */
[----:B------:R-:W-:-:S05]  /*0160*/  IMAD.WIDE R4, R6, 0x8, R2 ;  /* 0x0000000806047825 */ /* 0x000fca00078e0202 */
[----:B------:R-:W-:Y:S01]  /*0170*/  STG.E.64 desc[UR4][R4.64+-0x8], RZ ;  /* 0xfffff8ff04007986 */ /* 0x000fe2000c101b04 */
[----:B------:R-:W-:Y:S05]  /*0180*/  EXIT ;  /* 0x000000000000794d */ /* 0x000fea0003800000 */
.L_x_0:
[----:B------:R-:W-:-:S00]  /*0190*/  BRA `(.L_x_0) ;  /* 0xfffffffc00fc7947 */ /* 0x000fc0000383ffff */
[----:B------:R-:W-:-:S00]  /*01a0*/  NOP ;  /* 0x0000000000007918 */ /* 0x000fc00000000000 */
        /* <DEDUP_REMOVED lines=13> */
.L_x_3:


//--------------------- .text._Z10solve_stepPdS_iid --------------------------
	.section	.text._Z10solve_stepPdS_iid,"ax",@progbits
	.align	128
        .global         _Z10solve_stepPdS_iid
        .type           _Z10solve_stepPdS_iid,@function
        .size           _Z10solve_stepPdS_iid,(.L_x_4 - _Z10solve_stepPdS_iid)
        .other          _Z10solve_stepPdS_iid,@"STO_CUDA_ENTRY STV_DEFAULT"
_Z10solve_stepPdS_iid:
.text._Z10solve_stepPdS_iid:
[----:B------:R-:W-:Y:S01]  /*0000*/  LDC R1, c[0x0][0x37c] ;  /* 0x0000df00ff017b82 */ /* 0x000fe20000000800 */
[----:B------:R-:W0:Y:S07]  /*0010*/  S2R R5, SR_TID.Y ;  /* 0x0000000000057919 */ /* 0x000e2e0000002200 */
[----:B------:R-:W0:Y:S01]  /*0020*/  S2UR UR4, SR_CTAID.Y ;  /* 0x00000000000479c3 */ /* 0x000e220000002600 */
[----:B------:R-:W1:Y:S07]  /*0030*/  S2R R7, SR_TID.X ;  /* 0x0000000000077919 */ /* 0x000e6e0000002100 */
[----:B------:R-:W0:Y:S08]  /*0040*/  LDC R0, c[0x0][0x364] ;  /* 0x0000d900ff007b82 */ /* 0x000e300000000800 */
[----:B------:R-:W2:Y:S08]  /*0050*/  LDC.64 R2, c[0x0][0x390] ;  /* 0x0000e400ff027b82 */ /* 0x000eb00000000a00 */
[----:B------:R-:W1:Y:S08]  /*0060*/  S2UR UR5, SR_CTAID.X ;  /* 0x00000000000579c3 */ /* 0x000e700000002500 */
[----:B------:R-:W1:Y:S01]  /*0070*/  LDC R4, c[0x0][0x360] ;  /* 0x0000d800ff047b82 */ /* 0x000e620000000800 */
[----:B0-----:R-:W-:Y:S01]  /*0080*/  IMAD R0, R0, UR4, R5 ;  /* 0x0000000400007c24 */ /* 0x001fe2000f8e0205 */
[----:B--2---:R-:W-:-:S04]  /*0090*/  IADD3 R5, PT, PT, R2, -0x1, RZ ;  /* 0xffffffff02057810 */ /* 0x004fc80007ffe0ff */
[C---:B------:R-:W-:Y:S02]  /*00a0*/  ISETP.GE.AND P0, PT, R0.reuse, R5, PT ;  /* 0x000000050000720c */ /* 0x040fe40003f06270 */
[----:B------:R-:W-:Y:S02]  /*00b0*/  IADD3 R5, PT, PT, R3, -0x1, RZ ;  /* 0xffffffff03057810 */ /* 0x000fe40007ffe0ff */
[----:B------:R-:W-:Y:S01]  /*00c0*/  ISETP.EQ.OR P0, PT, R0, RZ, P0 ;  /* 0x000000ff0000720c */ /* 0x000fe20000702670 */
[----:B-1----:R-:W-:-:S05]  /*00d0*/  IMAD R2, R4, UR5, R7 ;  /* 0x0000000504027c24 */ /* 0x002fca000f8e0207 */
[----:B------:R-:W-:-:S04]  /*00e0*/  ISETP.LT.OR P0, PT, R2, 0x1, P0 ;  /* 0x000000010200780c */ /* 0x000fc80000701670 */
[----:B------:R-:W-:-:S13]  /*00f0*/  ISETP.GE.OR P0, PT, R2, R5, P0 ;  /* 0x000000050200720c */ /* 0x000fda0000706670 */
[----:B------:R-:W-:Y:S05]  /*0100*/  @P0 EXIT ;  /* 0x000000000000094d */ /* 0x000fea0003800000 */
[----:B------:R-:W0:Y:S01]  /*0110*/  LDC.64 R8, c[0x0][0x380] ;  /* 0x0000e000ff087b82 */ /* 0x000e220000000a00 */
[CC--:B------:R-:W-:Y:S01]  /*0120*/  IMAD R4, R0.reuse, R3.reuse, R3 ;  /* 0x0000000300047224 */ /* 0x0c0fe200078e0203 */
[----:B------:R-:W-:Y:S01]  /*0130*/  IADD3 R7, PT, PT, -R3, RZ, RZ ;  /* 0x000000ff03077210 */ /* 0x000fe20007ffe1ff */
[----:B------:R-:W1:Y:S01]  /*0140*/  LDCU.64 UR4, c[0x0][0x358] ;  /* 0x00006b00ff0477ac */ /* 0x000e620008000a00 */
[----:B------:R-:W-:Y:S02]  /*0150*/  IMAD R0, R0, R3, R2 ;  /* 0x0000000300007224 */ /* 0x000fe400078e0202 */
[----:B------:R-:W-:Y:S01]  /*0160*/  LEA R7, R7, R4, 0x1 ;  /* 0x0000000407077211 */ /* 0x000fe200078e08ff */
[----:B------:R-:W2:Y:S01]  /*0170*/  LDCU.64 UR6, c[0x0][0x398] ;  /* 0x00007300ff0677ac */ /* 0x000ea20008000a00 */
[----:B------:R-:W3:Y:S02]  /*0180*/  LDC.64 R18, c[0x0][0x388] ;  /* 0x0000e200ff127b82 */ /* 0x000ee40000000a00 */
[----:B------:R-:W-:Y:S01]  /*0190*/  IADD3 R11, PT, PT, R2, R7, RZ ;  /* 0x00000007020b7210 */ /* 0x000fe20007ffe0ff */
[----:B0-----:R-:W-:-:S04]  /*01a0*/  IMAD.WIDE R4, R0, 0x8, R8 ;  /* 0x0000000800047825 */ /* 0x001fc800078e0208 */
[----:B------:R-:W-:Y:S01]  /*01b0*/  IMAD.WIDE R8, R11, 0x8, R8 ;  /* 0x000000080b087825 */ /* 0x000fe200078e0208 */
[----:B-1----:R-:W4:Y:S03]  /*01c0*/  LDG.E.64 R14, desc[UR4][R4.64+0x8] ;  /* 0x00000804040e7981 */ /* 0x002f26000c1e1b00 */
[----:B------:R-:W-:Y:S01]  /*01d0*/  IMAD.WIDE R6, R3, 0x8, R4 ;  /* 0x0000000803067825 */ /* 0x000fe200078e0204 */
[----:B------:R-:W4:Y:S04]  /*01e0*/  LDG.E.64 R16, desc[UR4][R4.64+-0x8] ;  /* 0xfffff80404107981 */ /* 0x000f28000c1e1b00 */
[----:B------:R-:W5:Y:S04]  /*01f0*/  LDG.E.64 R8, desc[UR4][R8.64] ;  /* 0x0000000408087981 */ /* 0x000f68000c1e1b00 */
[----:B------:R-:W5:Y:S04]  /*0200*/  LDG.E.64 R6, desc[UR4][R6.64] ;  /* 0x0000000406067981 */ /* 0x000f68000c1e1b00 */
[----:B------:R-:W2:Y:S01]  /*0210*/  LDG.E.64 R2, desc[UR4][R4.64] ;  /* 0x0000000404027981 */ /* 0x000ea2000c1e1b00 */
[----:B----4-:R-:W-:-:S02]  /*0220*/  DADD R14, R14, R16 ;  /* 0x000000000e0e7229 */ /* 0x010fc40000000010 */
[----:B-----5:R-:W-:Y:S02]  /*0230*/  DADD R10, R6, R8 ;  /* 0x00000000060a7229 */ /* 0x020fe40000000008 */
[----:B--2---:R-:W-:-:S08]  /*0240*/  DADD R12, R2, R2 ;  /* 0x00000000020c7229 */ /* 0x004fd00000000002 */
[----:B------:R-:W-:Y:S02]  /*0250*/  DADD R10, R10, -R12 ;  /* 0x000000000a0a7229 */ /* 0x000fe4000000080c */
[----:B------:R-:W-:-:S06]  /*0260*/  DADD R14, -R12, R14 ;  /* 0x000000000c0e7229 */ /* 0x000fcc000000010e */
[----:B------:R-:W-:Y:S01]  /*0270*/  DFMA R10, R10, UR6, R2 ;  /* 0x000000060a0a7c2b */ /* 0x000fe20008000002 */
[----:B---3--:R-:W-:-:S07]  /*0280*/  IMAD.WIDE R2, R0, 0x8, R18 ;  /* 0x0000000800027825 */ /* 0x008fce00078e0212 */
[----:B------:R-:W-:-:S07]  /*0290*/  DFMA R10, R14, UR6, R10 ;  /* 0x000000060e0a7c2b */ /* 0x000fce000800000a */
[----:B------:R-:W-:Y:S01]  /*02a0*/  STG.E.64 desc[UR4][R2.64], R10 ;  /* 0x0000000a02007986 */ /* 0x000fe2000c101b04 */
[----:B------:R-:W-:Y:S05]  /*02b0*/  EXIT ;  /* 0x000000000000794d */ /* 0x000fea0003800000 */
.L_x_1:
        /* <DEDUP_REMOVED lines=12> */
.L_x_4:


//--------------------- .text._Z15initialize_gridPdii --------------------------
	.section	.text._Z15initialize_gridPdii,"ax",@progbits
	.align	128
        .global         _Z15initialize_gridPdii
        .type           _Z15initialize_gridPdii,@function
        .size           _Z15initialize_gridPdii,(.L_x_5 - _Z15initialize_gridPdii)
        .other          _Z15initialize_gridPdii,@"STO_CUDA_ENTRY STV_DEFAULT"
_Z15initialize_gridPdii:
.text._Z15initialize_gridPdii:
[----:B------:R-:W-:Y:S01]  /*0000*/  LDC R1, c[0x0][0x37c] ;  /* 0x0000df00ff017b82 */ /* 0x000fe20000000800 */
[----:B------:R-:W0:Y:S07]  /*0010*/  S2R R2, SR_TID.X ;  /* 0x0000000000027919 */ /* 0x000e2e0000002100 */
[----:B------:R-:W1:Y:S01]  /*0020*/  LDC R0, c[0x0][0x364] ;  /* 0x0000d900ff007b82 */ /* 0x000e620000000800 */
[----:B------:R-:W2:Y:S01]  /*0030*/  LDCU.64 UR6, c[0x0][0x388] ;  /* 0x00007100ff0677ac */ /* 0x000ea20008000a00 */
[----:B------:R-:W1:Y:S06]  /*0040*/  S2R R3, SR_TID.Y ;  /* 0x0000000000037919 */ /* 0x000e6c0000002200 */
[----:B------:R-:W0:Y:S08]  /*0050*/  S2UR UR5, SR_CTAID.X ;  /* 0x00000000000579c3 */ /* 0x000e300000002500 */
[----:B------:R-:W0:Y:S08]  /*0060*/  LDC R7, c[0x0][0x360] ;  /* 0x0000d800ff077b82 */ /* 0x000e300000000800 */
[----:B------:R-:W1:Y:S01]  /*0070*/  S2UR UR4, SR_CTAID.Y ;  /* 0x00000000000479c3 */ /* 0x000e620000002600 */
[----:B0-----:R-:W-:-:S05]  /*0080*/  IMAD R7, R7, UR5, R2 ;  /* 0x0000000507077c24 */ /* 0x001fca000f8e0202 */
[----:B--2---:R-:W-:Y:S01]  /*0090*/  ISETP.GE.AND P0, PT, R7, UR7, PT ;  /* 0x0000000707007c0c */ /* 0x004fe2000bf06270 */
[----:B-1----:R-:W-:-:S05]  /*00a0*/  IMAD R0, R0, UR4, R3 ;  /* 0x0000000400007c24 */ /* 0x002fca000f8e0203 */
[----:B------:R-:W-:-:S13]  /*00b0*/  ISETP.GE.OR P0, PT, R0, UR6, P0 ;  /* 0x0000000600007c0c */ /* 0x000fda0008706670 */
[----:B------:R-:W-:Y:S05]  /*00c0*/  @P0 EXIT ;  /* 0x000000000000094d */ /* 0x000fea0003800000 */
[----:B------:R-:W-:Y:S01]  /*00d0*/  LOP3.LUT R2, RZ, R7, RZ, 0x33, !PT ;  /* 0x00000007ff027212 */ /* 0x000fe200078e33ff */
[----:B------:R-:W0:Y:S03]  /*00e0*/  LDCU.64 UR4, c[0x0][0x358] ;  /* 0x00006b00ff0477ac */ /* 0x000e260008000a00 */
[----:B------:R-:W-:-:S04]  /*00f0*/  IADD3 R3, PT, PT, R2, UR6, RZ ;  /* 0x0000000602037c10 */ /* 0x000fc8000fffe0ff */
[----:B------:R-:W-:-:S04]  /*0100*/  ISETP.NE.AND P0, PT, R0, R3, PT ;  /* 0x000000030000720c */ /* 0x000fc80003f05270 */
[----:B------:R-:W-:-:S13]  /*0110*/  ISETP.NE.AND P0, PT, R0, R7, P0 ;  /* 0x000000070000720c */ /* 0x000fda0000705270 */
[----:B------:R-:W1:Y:S01]  /*0120*/  @!P0 LDC.64 R2, c[0x0][0x380] ;  /* 0x0000e000ff028b82 */ /* 0x000e620000000a00 */
[----:B------:R-:W-:Y:S01]  /*0130*/  @!P0 IMAD R9, R0, UR7, R7 ;  /* 0x0000000700098c24 */ /* 0x000fe2000f8e0207 */
[----:B------:R-:W-:Y:S02]  /*0140*/  @!P0 MOV R4, 0x0 ;  /* 0x0000000000048802 */ /* 0x000fe40000000f00 */
[----:B------:R-:W-:Y:S01]  /*0150*/  @!P0 MOV R5, 0x40977000 ;  /* 0x4097700000058802 */ /* 0x000fe20000000f00 */
[----:B-1----:R-:W-:-:S05]  /*0160*/  @!P0 IMAD.WIDE R2, R9, 0x8, R2 ;  /* 0x0000000809028825 */ /* 0x002fca00078e0202 */
[----:B0-----:R0:W-:Y:S01]  /*0170*/  @!P0 STG.E.64 desc[UR4][R2.64], R4 ;  /* 0x0000000402008986 */ /* 0x0011e2000c101b04 */
[----:B------:R-:W-:Y:S05]  /*0180*/  @!P0 EXIT ;  /* 0x000000000000894d */ /* 0x000fea0003800000 */
[----:B0-----:R-:W0:Y:S01]  /*0190*/  LDC.64 R2, c[0x0][0x380] ;  /* 0x0000e000ff027b82 */ /* 0x001e220000000a00 */
[----:B------:R-:W-:-:S04]  /*01a0*/  IMAD R7, R0, UR7, R7 ;  /* 0x0000000700077c24 */ /* 0x000fc8000f8e0207 */
[----:B0-----:R-:W-:-:S05]  /*01b0*/  IMAD.WIDE R2, R7, 0x8, R2 ;  /* 0x0000000807027825 */ /* 0x001fca00078e0202 */
[----:B------:R-:W-:Y:S01]  /*01c0*/  STG.E.64 desc[UR4][R2.64], RZ ;  /* 0x000000ff02007986 */ /* 0x000fe2000c101b04 */
[----:B------:R-:W-:Y:S05]  /*01d0*/  EXIT ;  /* 0x000000000000794d */ /* 0x000fea0003800000 */
.L_x_2:
        /* <DEDUP_REMOVED lines=10> */
.L_x_5:


//--------------------- .nv.shared.reserved.0     --------------------------
	.section	.nv.shared.reserved.0,"aw",@nobits
	.weak		__nv_reservedSMEM_offset_0_alias
	.size		__nv_reservedSMEM_offset_0_alias, 0, 64
	.other		__nv_reservedSMEM_offset_0_alias,@"STO_CUDA_RESERVED_SHARED STV_DEFAULT"
__nv_reservedSMEM_offset_0_alias:
	.zero		0
	.zero		64


//--------------------- .nv.constant0._Z25apply_boundary_conditionsPdii --------------------------
	.section	.nv.constant0._Z25apply_boundary_conditionsPdii,"a",@progbits
	.sectionflags	@""
	.align	4
.nv.constant0._Z25apply_boundary_conditionsPdii:
	.zero		912


//--------------------- .nv.constant0._Z10solve_stepPdS_iid --------------------------
	.section	.nv.constant0._Z10solve_stepPdS_iid,"a",@progbits
	.sectionflags	@""
	.align	4
.nv.constant0._Z10solve_stepPdS_iid:
	.zero		928


//--------------------- .nv.constant0._Z15initialize_gridPdii --------------------------
	.section	.nv.constant0._Z15initialize_gridPdii,"a",@progbits
	.sectionflags	@""
	.align	4
.nv.constant0._Z15initialize_gridPdii:
	.zero		912


//--------------------- SYMBOLS --------------------------

	.type		.nv.reservedSmem.offset0,@object
	.size		.nv.reservedSmem.offset0,0x4
